	.headerflags	@"EF_CUDA_TEXMODE_UNIFIED EF_CUDA_64BIT_ADDRESS EF_CUDA_ACCELERATORS EF_CUDA_SM90 EF_CUDA_VIRTUAL_SM(EF_CUDA_SM90)"
	.elftype	@"ET_EXEC"


//--------------------- .nv.info                  --------------------------
	.section	.nv.info,"",@"SHT_CUDA_INFO"
	.align	4


	//----- nvinfo : EIATTR_REGCOUNT
	.align		4
        /*0000*/ 	.byte	0x04, 0x2f
        /*0002*/ 	.short	(.L_3 - .L_2)
	.align		4
.L_2:
        /*0004*/ 	.word	index@(triton_poi_fused__native_batch_norm_legit_no_training_silu_25)
        /*0008*/ 	.word	0x00000020


	//----- nvinfo : EIATTR_MIN_STACK_SIZE
	.align		4
.L_3:
        /*000c*/ 	.byte	0x04, 0x12
        /*000e*/ 	.short	(.L_5 - .L_4)
	.align		4
.L_4:
        /*0010*/ 	.word	index@(triton_poi_fused__native_batch_norm_legit_no_training_silu_25)
        /*0014*/ 	.word	0x00000000


	//----- nvinfo : EIATTR_FRAME_SIZE
	.align		4
.L_5:
        /*0018*/ 	.byte	0x04, 0x11
        /*001a*/ 	.short	(.L_7 - .L_6)
	.align		4
.L_6:
        /*001c*/ 	.word	index@(triton_poi_fused__native_batch_norm_legit_no_training_silu_25)
        /*0020*/ 	.word	0x00000000


	//----- nvinfo : EIATTR_MIN_STACK_SIZE
	.align		4
.L_7:
        /*0024*/ 	.byte	0x04, 0x12
        /*0026*/ 	.short	(.L_9 - .L_8)
	.align		4
.L_8:
        /*0028*/ 	.word	index@(triton_poi_fused__native_batch_norm_legit_no_training_silu_25)
        /*002c*/ 	.word	0x00000000
.L_9:


//--------------------- .nv.info.triton_poi_fused__native_batch_norm_legit_no_training_silu_25 --------------------------
	.section	.nv.info.triton_poi_fused__native_batch_norm_legit_no_training_silu_25,"",@"SHT_CUDA_INFO"
	.sectionflags	@""
	.align	4


	//----- nvinfo : EIATTR_CUDA_API_VERSION
	.align		4
        /*0000*/ 	.byte	0x04, 0x37
        /*0002*/ 	.short	(.L_11 - .L_10)
.L_10:
        /*0004*/ 	.word	0x0000007c


	//----- nvinfo : EIATTR_KPARAM_INFO
	.align		4
.L_11:
        /*0008*/ 	.byte	0x04, 0x17
        /*000a*/ 	.short	(.L_13 - .L_12)
.L_12:
        /*000c*/ 	.word	0x00000000
        /*0010*/ 	.short	0x0007
        /*0012*/ 	.short	0x0034
        /*0014*/ 	.byte	0x00, 0xf0, 0x11, 0x00


	//----- nvinfo : EIATTR_KPARAM_INFO
	.align		4
.L_13:
        /*0018*/ 	.byte	0x04, 0x17
        /*001a*/ 	.short	(.L_15 - .L_14)
.L_14:
        /*001c*/ 	.word	0x00000000
        /*0020*/ 	.short	0x0006
        /*0022*/ 	.short	0x0030
        /*0024*/ 	.byte	0x00, 0xf0, 0x11, 0x00


	//----- nvinfo : EIATTR_KPARAM_INFO
	.align		4
.L_15:
        /*0028*/ 	.byte	0x04, 0x17
        /*002a*/ 	.short	(.L_17 - .L_16)
.L_16:
        /*002c*/ 	.word	0x00000000
        /*0030*/ 	.short	0x0005
        /*0032*/ 	.short	0x0028
        /*0034*/ 	.byte	0x00, 0xf4, 0x21, 0x00


	//----- nvinfo : EIATTR_KPARAM_INFO
	.align		4
.L_17:
        /*0038*/ 	.byte	0x04, 0x17
        /*003a*/ 	.short	(.L_19 - .L_18)
.L_18:
        /*003c*/ 	.word	0x00000000
        /*0040*/ 	.short	0x0004
        /*0042*/ 	.short	0x0020
        /*0044*/ 	.byte	0x00, 0xf4, 0x21, 0x00


	//----- nvinfo : EIATTR_KPARAM_INFO
	.align		4
.L_19:
        /*0048*/ 	.byte	0x04, 0x17
        /*004a*/ 	.short	(.L_21 - .L_20)
.L_20:
        /*004c*/ 	.word	0x00000000
        /*0050*/ 	.short	0x0003
        /*0052*/ 	.short	0x0018
        /*0054*/ 	.byte	0x00, 0xf4, 0x21, 0x00


	//----- nvinfo : EIATTR_KPARAM_INFO
	.align		4
.L_21:
        /*0058*/ 	.byte	0x04, 0x17
        /*005a*/ 	.short	(.L_23 - .L_22)
.L_22:
        /*005c*/ 	.word	0x00000000
        /*0060*/ 	.short	0x0002
        /*0062*/ 	.short	0x0010
        /*0064*/ 	.byte	0x00, 0xf4, 0x21, 0x00


	//----- nvinfo : EIATTR_KPARAM_INFO
	.align		4
.L_23:
        /*0068*/ 	.byte	0x04, 0x17
        /*006a*/ 	.short	(.L_25 - .L_24)
.L_24:
        /*006c*/ 	.word	0x00000000
        /*0070*/ 	.short	0x0001
        /*0072*/ 	.short	0x0008
        /*0074*/ 	.byte	0x00, 0xf4, 0x21, 0x00


	//----- nvinfo : EIATTR_KPARAM_INFO
	.align		4
.L_25:
        /*0078*/ 	.byte	0x04, 0x17
        /*007a*/ 	.short	(.L_27 - .L_26)
.L_26:
        /*007c*/ 	.word	0x00000000
        /*0080*/ 	.short	0x0000
        /*0082*/ 	.short	0x0000
        /*0084*/ 	.byte	0x00, 0xf4, 0x21, 0x00


	//----- nvinfo : EIATTR_SPARSE_MMA_MASK
	.align		4
.L_27:
        /*0088*/ 	.byte	0x03, 0x50
        /*008a*/ 	.short	0x0000


	//----- nvinfo : EIATTR_MAXREG_COUNT
	.align		4
        /*008c*/ 	.byte	0x03, 0x1b
        /*008e*/ 	.short	0x00ff


	//----- nvinfo : EIATTR_EXIT_INSTR_OFFSETS
	.align		4
        /*0090*/ 	.byte	0x04, 0x1c
        /*0092*/ 	.short	(.L_29 - .L_28)


	//   ....[0]....
.L_28:
        /*0094*/ 	.word	0x00000f60


	//   ....[1]....
        /*0098*/ 	.word	0x00000fb0


	//----- nvinfo : EIATTR_REQNTID
	.align		4
.L_29:
        /*009c*/ 	.byte	0x04, 0x10
        /*009e*/ 	.short	(.L_31 - .L_30)
.L_30:
        /*00a0*/ 	.word	0x00000080
        /*00a4*/ 	.word	0x00000001
        /*00a8*/ 	.word	0x00000001


	//----- nvinfo : EIATTR_CBANK_PARAM_SIZE
	.align		4
.L_31:
        /*00ac*/ 	.byte	0x03, 0x19
        /*00ae*/ 	.short	0x0038


	//----- nvinfo : EIATTR_PARAM_CBANK
	.align		4
        /*00b0*/ 	.byte	0x04, 0x0a
        /*00b2*/ 	.short	(.L_33 - .L_32)
	.align		4
.L_32:
        /*00b4*/ 	.word	index@(.nv.constant0.triton_poi_fused__native_batch_norm_legit_no_training_silu_25)
        /*00b8*/ 	.short	0x0210
        /*00ba*/ 	.short	0x0038


	//----- nvinfo : EIATTR_SW_WAR
	.align		4
.L_33:
        /*00bc*/ 	.byte	0x04, 0x36
        /*00be*/ 	.short	(.L_35 - .L_34)
.L_34:
        /*00c0*/ 	.word	0x00000008
.L_35:


//--------------------- .nv.callgraph             --------------------------
	.section	.nv.callgraph,"",@"SHT_CUDA_CALLGRAPH"
	.align	4
	.sectionentsize	8
	.align		4
        /*0000*/ 	.word	0x00000000
	.align		4
        /*0004*/ 	.word	0xffffffff
	.align		4
        /*0008*/ 	.word	0x00000000
	.align		4
        /*000c*/ 	.word	0xfffffffe
	.align		4
        /*0010*/ 	.word	0x00000000
	.align		4
        /*0014*/ 	.word	0xfffffffd
	.align		4
        /*0018*/ 	.word	0x00000000
	.align		4
        /*001c*/ 	.word	0xfffffffc


//--------------------- .nv.constant4             --------------------------
	.section	.nv.constant4,"a",@progbits
	.align	8
	.align		8
.nv.constant4:
        /*0000*/ 	.dword	_$_str
	.align		8
        /*0008*/ 	.dword	_$_str_$_2


//--------------------- .text.triton_poi_fused__native_batch_norm_legit_no_training_silu_25 --------------------------
	.section	.text.triton_poi_fused__native_batch_norm_legit_no_training_silu_25,"ax",@progbits
	.sectionflags	@"SHF_BARRIERS=1"
	.align	128
        .global         triton_poi_fused__native_batch_norm_legit_no_training_silu_25
        .type           triton_poi_fused__native_batch_norm_legit_no_training_silu_25,@function
        .size           triton_poi_fused__native_batch_norm_legit_no_training_silu_25,(.L_x_1 - triton_poi_fused__native_batch_norm_legit_no_training_silu_25)
        .other          triton_poi_fused__native_batch_norm_legit_no_training_silu_25,@"STO_CUDA_ENTRY STV_DEFAULT"
triton_poi_fused__native_batch_norm_legit_no_training_silu_25:
.text.triton_poi_fused__native_batch_norm_legit_no_training_silu_25:
[----:B------:R-:W0:Y:S01]  /*0000*/  LDC R1, c[0x0][0x28] ;  /* 0x00000a00ff017b82 */ /* 0x000e220000000800 */
[----:B------:R-:W1:Y:S07]  /*0010*/  S2R R17, SR_TID.X ;  /* 0x0000000000117919 */ /* 0x000e6e0000002100 */
[----:B------:R-:W2:Y:S01]  /*0020*/  LDC.64 R2, c[0x0][0x210] ;  /* 0x00008400ff027b82 */ /* 0x000ea20000000a00 */
[----:B------:R-:W-:Y:S02]  /*0030*/  CS2R R8, SRZ ;  /* 0x0000000000087805 */ /* 0x000fe4000001ff00 */
[----:B------:R-:W-:Y:S01]  /*0040*/  CS2R R10, SRZ ;  /* 0x00000000000a7805 */ /* 0x000fe2000001ff00 */
[----:B------:R-:W3:Y:S01]  /*0050*/  S2R R20, SR_CTAID.X ;  /* 0x0000000000147919 */ /* 0x000ee20000002500 */
[----:B------:R-:W-:Y:S01]  /*0060*/  ULDC.64 UR6, c[0x0][0x208] ;  /* 0x0000820000067ab9 */ /* 0x000fe20000000a00 */
[----:B------:R-:W4:Y:S01]  /*0070*/  S2R R18, SR_CTAID.Y ;  /* 0x0000000000127919 */ /* 0x000f220000002600 */
[----:B------:R-:W-:Y:S01]  /*0080*/  CS2R R6, SRZ ;  /* 0x0000000000067805 */ /* 0x000fe2000001ff00 */
[----:B------:R-:W5:Y:S01]  /*0090*/  S2UR UR5, SR_CgaCtaId ;  /* 0x00000000000579c3 */ /* 0x000f620000008800 */
[----:B------:R-:W-:-:S07]  /*00a0*/  UMOV UR4, 0x400 ;  /* 0x0000040000047882 */ /* 0x000fce0000000000 */
[----:B------:R-:W5:Y:S01]  /*00b0*/  LDC.64 R22, c[0x0][0x218] ;  /* 0x00008600ff167b82 */ /* 0x000f620000000a00 */
[----:B-1----:R-:W-:Y:S02]  /*00c0*/  SHF.R.U32.HI R0, RZ, 0x5, R17 ;  /* 0x00000005ff007819 */ /* 0x002fe40000011611 */
[----:B------:R-:W-:Y:S02]  /*00d0*/  SHF.L.U32 R16, R17, 0x2, RZ ;  /* 0x0000000211107819 */ /* 0x000fe400000006ff */
[----:B---3--:R-:W-:Y:S02]  /*00e0*/  SHF.L.U32 R20, R20, 0x7, RZ ;  /* 0x0000000714147819 */ /* 0x008fe400000006ff */
[----:B------:R-:W-:Y:S02]  /*00f0*/  SGXT.U32 R0, R0, 0x2 ;  /* 0x000000020000781a */ /* 0x000fe40000000000 */
[----:B----4-:R-:W-:Y:S02]  /*0100*/  SHF.L.U32 R19, R18, 0x3, RZ ;  /* 0x0000000312137819 */ /* 0x010fe400000006ff */
[----:B------:R-:W-:-:S02]  /*0110*/  LOP3.LUT R5, R20, 0x7c, R16, 0xf8, !PT ;  /* 0x0000007c14057812 */ /* 0x000fc400078ef810 */
[----:B------:R-:W-:Y:S02]  /*0120*/  LOP3.LUT R0, R19, R0, RZ, 0xfc, !PT ;  /* 0x0000000013007212 */ /* 0x000fe400078efcff */
[----:B------:R-:W-:Y:S02]  /*0130*/  ISETP.GE.AND P0, PT, R5, 0x80, PT ;  /* 0x000000800500780c */ /* 0x000fe40003f06270 */
[----:B------:R-:W-:-:S05]  /*0140*/  LEA R5, R0, R5, 0x7 ;  /* 0x0000000500057211 */ /* 0x000fca00078e38ff */
[----:B--2---:R-:W-:Y:S01]  /*0150*/  IMAD.WIDE R12, R5, 0x4, R2 ;  /* 0x00000004050c7825 */ /* 0x004fe200078e0202 */
[----:B------:R-:W-:-:S05]  /*0160*/  IADD3 R5, R5, 0x200, RZ ;  /* 0x0000020005057810 */ /* 0x000fca0007ffe0ff */
[----:B------:R1:W2:Y:S01]  /*0170*/  @!P0 LDG.E.EL.128 R8, desc[UR6][R12.64] ;  /* 0x000000060c088981 */ /* 0x0002a2000c2e1d00 */
[----:B------:R-:W-:Y:S01]  /*0180*/  IMAD.WIDE R2, R5, 0x4, R2 ;  /* 0x0000000405027825 */ /* 0x000fe200078e0202 */
[----:B------:R-:W-:-:S06]  /*0190*/  CS2R R4, SRZ ;  /* 0x0000000000047805 */ /* 0x000fcc000001ff00 */
[----:B------:R3:W4:Y:S01]  /*01a0*/  @!P0 LDG.E.EL.128 R4, desc[UR6][R2.64] ;  /* 0x0000000602048981 */ /* 0x000722000c2e1d00 */
[----:B------:R-:W-:Y:S01]  /*01b0*/  SHF.R.U32.HI R15, RZ, 0x7, R16 ;  /* 0x00000007ff0f7819 */ /* 0x000fe20000011610 */
[----:B-----5:R-:W-:Y:S01]  /*01c0*/  UPRMT UR4, UR5, 0x654, UR4 ;  /* 0x0000065405047896 */ /* 0x020fe20008000004 */
[----:B------:R-:W-:Y:S01]  /*01d0*/  LOP3.LUT R21, R16, 0x1fc, RZ, 0xc0, !PT ;  /* 0x000001fc10157812 */ /* 0x000fe200078ec0ff */
[----:B-1----:R-:W1:Y:S01]  /*01e0*/  LDC.64 R12, c[0x0][0x220] ;  /* 0x00008800ff0c7b82 */ /* 0x002e620000000a00 */
[----:B------:R-:W-:-:S04]  /*01f0*/  SGXT.U32 R15, R15, 0x2 ;  /* 0x000000020f0f781a */ /* 0x000fc80000000000 */
[----:B------:R-:W-:Y:S01]  /*0200*/  LOP3.LUT R0, R15, 0x1fc, R16, 0xf8, !PT ;  /* 0x000001fc0f007812 */ /* 0x000fe200078ef810 */
[----:B---3--:R-:W-:Y:S01]  /*0210*/  HFMA2.MMA R2, -RZ, RZ, 0, 0 ;  /* 0x00000000ff027435 */ /* 0x008fe200000001ff */
[----:B------:R-:W-:Y:S02]  /*0220*/  LEA R14, R15, UR4, 0x2 ;  /* 0x000000040f0e7c11 */ /* 0x000fe4000f8e10ff */
[----:B------:R-:W-:Y:S02]  /*0230*/  LEA R27, R0, UR4, 0x2 ;  /* 0x00000004001b7c11 */ /* 0x000fe4000f8e10ff */
[----:B------:R-:W-:Y:S02]  /*0240*/  LEA R26, R21, R14, 0x2 ;  /* 0x0000000e151a7211 */ /* 0x000fe400078e10ff */
[----:B------:R-:W-:Y:S02]  /*0250*/  LOP3.LUT R14, R17, 0x7f, RZ, 0xc0, !PT ;  /* 0x0000007f110e7812 */ /* 0x000fe400078ec0ff */
[----:B------:R-:W-:-:S02]  /*0260*/  LOP3.LUT R15, R20, 0x7f, R17, 0xf8, !PT ;  /* 0x0000007f140f7812 */ /* 0x000fc400078ef811 */
[----:B------:R-:W-:Y:S02]  /*0270*/  LEA R14, R14, UR4, 0x2 ;  /* 0x000000040e0e7c11 */ /* 0x000fe4000f8e10ff */
[C---:B------:R-:W-:Y:S01]  /*0280*/  ISETP.GE.AND P0, PT, R15.reuse, 0x80, PT ;  /* 0x000000800f00780c */ /* 0x040fe20003f06270 */
[----:B-1----:R-:W-:-:S04]  /*0290*/  IMAD.WIDE R12, R15, 0x4, R12 ;  /* 0x000000040f0c7825 */ /* 0x002fc800078e020c */
[C---:B0-----:R-:W-:Y:S01]  /*02a0*/  IMAD.WIDE R22, R15.reuse, 0x4, R22 ;  /* 0x000000040f167825 */ /* 0x041fe200078e0216 */
[----:B--2---:R-:W-:Y:S04]  /*02b0*/  STS [R27], R8 ;  /* 0x000000081b007388 */ /* 0x004fe80000000800 */
[----:B------:R0:W-:Y:S04]  /*02c0*/  STS [R26+0x4], R9 ;  /* 0x000004091a007388 */ /* 0x0001e80000000800 */
[----:B------:R-:W-:Y:S04]  /*02d0*/  STS [R26+0x8], R10 ;  /* 0x0000080a1a007388 */ /* 0x000fe80000000800 */
[----:B------:R1:W-:Y:S01]  /*02e0*/  STS [R26+0xc], R11 ;  /* 0x00000c0b1a007388 */ /* 0x0003e20000000800 */
[----:B0-----:R-:W0:Y:S08]  /*02f0*/  LDC.64 R8, c[0x0][0x230] ;  /* 0x00008c00ff087b82 */ /* 0x001e300000000a00 */
[----:B------:R-:W-:Y:S08]  /*0300*/  BAR.SYNC.DEFER_BLOCKING 0x0 ;  /* 0x0000000000007b1d */ /* 0x000ff00000010000 */
[----:B-1----:R-:W1:Y:S01]  /*0310*/  LDC.64 R10, c[0x0][0x228] ;  /* 0x00008a00ff0a7b82 */ /* 0x002e620000000a00 */
[----:B------:R-:W-:Y:S04]  /*0320*/  LDS R24, [R14] ;  /* 0x000000000e187984 */ /* 0x000fe80000000800 */
[----:B------:R-:W2:Y:S04]  /*0330*/  LDS R25, [R14+0x204] ;  /* 0x000204000e197984 */ /* 0x000ea80000000800 */
[----:B------:R-:W-:Y:S04]  /*0340*/  LDS R3, [R14+0x408] ;  /* 0x000408000e037984 */ /* 0x000fe80000000800 */
[----:B------:R-:W-:Y:S01]  /*0350*/  LDS R0, [R14+0x60c] ;  /* 0x00060c000e007984 */ /* 0x000fe20000000800 */
[----:B------:R-:W-:Y:S06]  /*0360*/  BAR.SYNC.DEFER_BLOCKING 0x0 ;  /* 0x0000000000007b1d */ /* 0x000fec0000010000 */
[----:B----4-:R3:W-:Y:S04]  /*0370*/  STS [R27], R4 ;  /* 0x000000041b007388 */ /* 0x0107e80000000800 */
[----:B------:R-:W-:Y:S04]  /*0380*/  STS [R26+0x4], R5 ;  /* 0x000004051a007388 */ /* 0x000fe80000000800 */
[----:B------:R-:W-:Y:S04]  /*0390*/  STS [R26+0x8], R6 ;  /* 0x000008061a007388 */ /* 0x000fe80000000800 */
[----:B------:R4:W-:Y:S01]  /*03a0*/  STS [R26+0xc], R7 ;  /* 0x00000c071a007388 */ /* 0x0009e20000000800 */
[----:B------:R-:W-:Y:S06]  /*03b0*/  BAR.SYNC.DEFER_BLOCKING 0x0 ;  /* 0x0000000000007b1d */ /* 0x000fec0000010000 */
[----:B------:R-:W5:Y:S01]  /*03c0*/  @!P0 LDG.E.EL R2, desc[UR6][R12.64] ;  /* 0x000000060c028981 */ /* 0x000f62000c2e1900 */
[----:B---3--:R-:W-:Y:S01]  /*03d0*/  MOV R4, RZ ;  /* 0x000000ff00047202 */ /* 0x008fe20000000f00 */
[----:B----4-:R-:W-:Y:S01]  /*03e0*/  HFMA2.MMA R26, -RZ, RZ, 0, 0 ;  /* 0x00000000ff1a7435 */ /* 0x010fe200000001ff */
[C---:B-1----:R-:W-:Y:S01]  /*03f0*/  IMAD.WIDE R10, R15.reuse, 0x4, R10 ;  /* 0x000000040f0a7825 */ /* 0x042fe200078e020a */
[----:B------:R-:W1:Y:S04]  /*0400*/  LDS R27, [R14+0x204] ;  /* 0x000204000e1b7984 */ /* 0x000e680000000800 */
[----:B------:R3:W2:Y:S01]  /*0410*/  @!P0 LDG.E.EL R4, desc[UR6][R22.64] ;  /* 0x0000000616048981 */ /* 0x0006a2000c2e1900 */
[----:B0-----:R-:W-:Y:S01]  /*0420*/  IMAD.WIDE R8, R15, 0x4, R8 ;  /* 0x000000040f087825 */ /* 0x001fe200078e0208 */
[----:B------:R-:W-:-:S02]  /*0430*/  MOV R15, RZ ;  /* 0x000000ff000f7202 */ /* 0x000fc40000000f00 */
[----:B------:R-:W4:Y:S04]  /*0440*/  @!P0 LDG.E.EL R26, desc[UR6][R10.64] ;  /* 0x000000060a1a8981 */ /* 0x000f28000c2e1900 */
[----:B------:R0:W4:Y:S01]  /*0450*/  @!P0 LDG.E.EL R15, desc[UR6][R8.64] ;  /* 0x00000006080f8981 */ /* 0x000122000c2e1900 */
[----:B------:R-:W-:-:S03]  /*0460*/  LOP3.LUT R16, R19, 0x4, R16, 0xf8, !PT ;  /* 0x0000000413107812 */ /* 0x000fc600078ef810 */
[----:B---3--:R-:W3:Y:S04]  /*0470*/  LDS R23, [R14] ;  /* 0x000000000e177984 */ /* 0x008ee80000000800 */
[----:B------:R-:W-:Y:S04]  /*0480*/  LDS R13, [R14+0x60c] ;  /* 0x00060c000e0d7984 */ /* 0x000fe80000000800 */
[----:B0-----:R0:W0:Y:S01]  /*0490*/  LDS R9, [R14+0x408] ;  /* 0x000408000e097984 */ /* 0x0010220000000800 */
[----:B------:R-:W-:Y:S01]  /*04a0*/  BAR.SYNC.DEFER_BLOCKING 0x0 ;  /* 0x0000000000007b1d */ /* 0x000fe20000010000 */
[----:B-----5:R-:W-:Y:S01]  /*04b0*/  FADD R5, R2, 0.0010000000474974513054 ;  /* 0x3a83126f02057421 */ /* 0x020fe20000000000 */
[----:B------:R-:W-:-:S04]  /*04c0*/  HFMA2.MMA R2, -RZ, RZ, 1.625, 0 ;  /* 0x3e800000ff027435 */ /* 0x000fc800000001ff */
[----:B------:R-:W5:Y:S01]  /*04d0*/  MUFU.SQRT R6, R5 ;  /* 0x0000000500067308 */ /* 0x000f620000002000 */
[--C-:B--2---:R-:W-:Y:S01]  /*04e0*/  FADD R8, R25, -R4.reuse ;  /* 0x8000000419087221 */ /* 0x104fe20000000000 */
[--C-:B------:R-:W-:Y:S01]  /*04f0*/  FADD R24, R24, -R4.reuse ;  /* 0x8000000418187221 */ /* 0x100fe20000000000 */
[----:B-1----:R-:W-:Y:S01]  /*0500*/  FADD R22, R27, -R4 ;  /* 0x800000041b167221 */ /* 0x002fe20000000000 */
[C---:B-----5:R-:W-:Y:S02]  /*0510*/  FSETP.GT.AND P0, PT, R6.reuse, 8.50705917302346158658e+37, PT ;  /* 0x7e8000000600780b */ /* 0x060fe40003f04000 */
[----:B------:R-:W-:Y:S02]  /*0520*/  FSETP.GEU.AND P1, PT, R6, 1.175494350822287508e-38, PT ;  /* 0x008000000600780b */ /* 0x000fe40003f2e000 */
[----:B------:R-:W-:-:S09]  /*0530*/  FSEL R11, R2, 1, P0 ;  /* 0x3f800000020b7808 */ /* 0x000fd20000000000 */
[----:B------:R-:W-:Y:S02]  /*0540*/  @P0 FMUL R6, R6, 0.25 ;  /* 0x3e80000006060820 */ /* 0x000fe40000400000 */
[----:B------:R-:W-:Y:S02]  /*0550*/  @!P1 FMUL R11, R11, 16777216 ;  /* 0x4b8000000b0b9820 */ /* 0x000fe40000400000 */
[----:B------:R-:W-:-:S06]  /*0560*/  @!P1 FMUL R6, R6, 16777216 ;  /* 0x4b80000006069820 */ /* 0x000fcc0000400000 */
[----:B------:R-:W1:Y:S02]  /*0570*/  MUFU.RCP R6, R6 ;  /* 0x0000000600067308 */ /* 0x000e640000001000 */
[----:B-1----:R-:W-:-:S04]  /*0580*/  FMUL R11, R6, R11 ;  /* 0x0000000b060b7220 */ /* 0x002fc80000400000 */
[-C--:B------:R-:W-:Y:S01]  /*0590*/  FMUL R10, R8, R11.reuse ;  /* 0x0000000b080a7220 */ /* 0x080fe20000400000 */
[--C-:B------:R-:W-:Y:S01]  /*05a0*/  FADD R8, R3, -R4.reuse ;  /* 0x8000000403087221 */ /* 0x100fe20000000000 */
[-C--:B------:R-:W-:Y:S01]  /*05b0*/  FMUL R24, R24, R11.reuse ;  /* 0x0000000b18187220 */ /* 0x080fe20000400000 */
[-C--:B------:R-:W-:Y:S01]  /*05c0*/  FMUL R22, R22, R11.reuse ;  /* 0x0000000b16167220 */ /* 0x080fe20000400000 */
[-C--:B----4-:R-:W-:Y:S01]  /*05d0*/  FFMA R5, R10, R26.reuse, R15 ;  /* 0x0000001a0a057223 */ /* 0x090fe2000000000f */
[-C--:B------:R-:W-:Y:S01]  /*05e0*/  FMUL R6, R8, R11.reuse ;  /* 0x0000000b08067220 */ /* 0x080fe20000400000 */
[----:B------:R-:W-:Y:S02]  /*05f0*/  FADD R8, R0, -R4 ;  /* 0x8000000400087221 */ /* 0x000fe40000000000 */
[----:B------:R-:W-:Y:S01]  /*0600*/  FADD R3, RZ, -R5 ;  /* 0x80000005ff037221 */ /* 0x000fe20000000000 */
[----:B------:R-:W-:Y:S01]  /*0610*/  FFMA R6, R6, R26, R15 ;  /* 0x0000001a06067223 */ /* 0x000fe2000000000f */
[----:B------:R-:W-:-:S02]  /*0620*/  FMUL R8, R8, R11 ;  /* 0x0000000b08087220 */ /* 0x000fc40000400000 */
[----:B------:R-:W-:Y:S01]  /*0630*/  FMUL R0, R3, 1.4426950216293334961 ;  /* 0x3fb8aa3b03007820 */ /* 0x000fe20000400000 */
[----:B------:R-:W-:Y:S01]  /*0640*/  FADD R12, RZ, -R6 ;  /* 0x80000006ff0c7221 */ /* 0x000fe20000000000 */
[-CC-:B------:R-:W-:Y:S01]  /*0650*/  FFMA R7, R8, R26.reuse, R15.reuse ;  /* 0x0000001a08077223 */ /* 0x180fe2000000000f */
[--C-:B---3--:R-:W-:Y:S01]  /*0660*/  FADD R8, R23, -R4.reuse ;  /* 0x8000000417087221 */ /* 0x108fe20000000000 */
[-C--:B------:R-:W-:Y:S01]  /*0670*/  FFMA R3, R24, R26.reuse, R15 ;  /* 0x0000001a18037223 */ /* 0x080fe2000000000f */
[----:B------:R-:W-:Y:S01]  /*0680*/  FSETP.GEU.AND P2, PT, R0, -126, PT ;  /* 0xc2fc00000000780b */ /* 0x000fe20003f4e000 */
[----:B------:R-:W-:Y:S01]  /*0690*/  FADD R10, RZ, -R7 ;  /* 0x80000007ff0a7221 */ /* 0x000fe20000000000 */
[-C--:B------:R-:W-:Y:S01]  /*06a0*/  FMUL R8, R8, R11.reuse ;  /* 0x0000000b08087220 */ /* 0x080fe20000400000 */
[----:B------:R-:W-:Y:S01]  /*06b0*/  FMUL R12, R12, 1.4426950216293334961 ;  /* 0x3fb8aa3b0c0c7820 */ /* 0x000fe20000400000 */
[----:B0-----:R-:W-:Y:S01]  /*06c0*/  FADD R14, RZ, -R3 ;  /* 0x80000003ff0e7221 */ /* 0x001fe20000000000 */
[----:B------:R-:W-:Y:S01]  /*06d0*/  FMUL R23, R10, 1.4426950216293334961 ;  /* 0x3fb8aa3b0a177820 */ /* 0x000fe20000400000 */
[-CC-:B------:R-:W-:Y:S01]  /*06e0*/  FFMA R8, R8, R26.reuse, R15.reuse ;  /* 0x0000001a08087223 */ /* 0x180fe2000000000f */
[----:B------:R-:W-:Y:S01]  /*06f0*/  FADD R10, R9, -R4 ;  /* 0x80000004090a7221 */ /* 0x000fe20000000000 */
[----:B------:R-:W-:Y:S01]  /*0700*/  FSETP.GEU.AND P1, PT, R12, -126, PT ;  /* 0xc2fc00000c00780b */ /* 0x000fe20003f2e000 */
[-C--:B------:R-:W-:Y:S01]  /*0710*/  FFMA R9, R22, R26.reuse, R15 ;  /* 0x0000001a16097223 */ /* 0x080fe2000000000f */
[----:B------:R-:W-:Y:S01]  /*0720*/  FADD R24, RZ, -R8 ;  /* 0x80000008ff187221 */ /* 0x000fe20000000000 */
[----:B------:R-:W-:Y:S01]  /*0730*/  FMUL R14, R14, 1.4426950216293334961 ;  /* 0x3fb8aa3b0e0e7820 */ /* 0x000fe20000400000 */
[-C--:B------:R-:W-:Y:S01]  /*0740*/  FMUL R10, R10, R11.reuse ;  /* 0x0000000b0a0a7220 */ /* 0x080fe20000400000 */
[----:B------:R-:W-:Y:S01]  /*0750*/  @!P2 FMUL R0, R0, 0.5 ;  /* 0x3f0000000000a820 */ /* 0x000fe20000400000 */
[----:B------:R-:W-:Y:S01]  /*0760*/  FMUL R22, R24, 1.4426950216293334961 ;  /* 0x3fb8aa3b18167820 */ /* 0x000fe20000400000 */
[----:B------:R-:W-:Y:S01]  /*0770*/  FADD R24, R13, -R4 ;  /* 0x800000040d187221 */ /* 0x000fe20000000000 */
[----:B------:R-:W-:Y:S01]  /*0780*/  FADD R13, RZ, -R9 ;  /* 0x80000009ff0d7221 */ /* 0x000fe20000000000 */
[----:B------:R-:W-:Y:S01]  /*0790*/  FSETP.GEU.AND P3, PT, R14, -126, PT ;  /* 0xc2fc00000e00780b */ /* 0x000fe20003f6e000 */
[-CC-:B------:R-:W-:Y:S01]  /*07a0*/  FFMA R10, R10, R26.reuse, R15.reuse ;  /* 0x0000001a0a0a7223 */ /* 0x180fe2000000000f */
[----:B------:R-:W-:Y:S01]  /*07b0*/  FMUL R24, R24, R11 ;  /* 0x0000000b18187220 */ /* 0x000fe20000400000 */
[----:B------:R-:W0:Y:S01]  /*07c0*/  MUFU.EX2 R0, R0 ;  /* 0x0000000000007308 */ /* 0x000e220000000800 */
[----:B------:R-:W-:Y:S01]  /*07d0*/  FSETP.GEU.AND P0, PT, R23, -126, PT ;  /* 0xc2fc00001700780b */ /* 0x000fe20003f0e000 */
[----:B------:R-:W-:Y:S01]  /*07e0*/  FMUL R13, R13, 1.4426950216293334961 ;  /* 0x3fb8aa3b0d0d7820 */ /* 0x000fe20000400000 */
[----:B------:R-:W-:Y:S01]  /*07f0*/  FFMA R11, R24, R26, R15 ;  /* 0x0000001a180b7223 */ /* 0x000fe2000000000f */
[----:B------:R-:W-:Y:S01]  /*0800*/  FSETP.GEU.AND P6, PT, R22, -126, PT ;  /* 0xc2fc00001600780b */ /* 0x000fe20003fce000 */
[----:B------:R-:W-:Y:S01]  /*0810*/  FADD R25, RZ, -R10 ;  /* 0x8000000aff197221 */ /* 0x000fe20000000000 */
[----:B------:R-:W-:Y:S01]  /*0820*/  @!P1 FMUL R12, R12, 0.5 ;  /* 0x3f0000000c0c9820 */ /* 0x000fe20000400000 */
[----:B------:R-:W-:Y:S01]  /*0830*/  FSETP.GEU.AND P5, PT, R13, -126, PT ;  /* 0xc2fc00000d00780b */ /* 0x000fe20003fae000 */
[----:B------:R-:W-:Y:S01]  /*0840*/  FADD R15, RZ, -R11 ;  /* 0x8000000bff0f7221 */ /* 0x000fe20000000000 */
[----:B------:R-:W-:Y:S01]  /*0850*/  FMUL R25, R25, 1.4426950216293334961 ;  /* 0x3fb8aa3b19197820 */ /* 0x000fe20000400000 */
[----:B------:R-:W-:-:S02]  /*0860*/  @!P3 FMUL R14, R14, 0.5 ;  /* 0x3f0000000e0eb820 */ /* 0x000fc40000400000 */
[----:B------:R-:W-:Y:S01]  /*0870*/  FMUL R24, R15, 1.4426950216293334961 ;  /* 0x3fb8aa3b0f187820 */ /* 0x000fe20000400000 */
[----:B------:R-:W1:Y:S01]  /*0880*/  MUFU.EX2 R12, R12 ;  /* 0x0000000c000c7308 */ /* 0x000e620000000800 */
[----:B------:R-:W-:Y:S01]  /*0890*/  @!P0 FMUL R23, R23, 0.5 ;  /* 0x3f00000017178820 */ /* 0x000fe20000400000 */
[----:B------:R-:W-:Y:S01]  /*08a0*/  FSETP.GEU.AND P4, PT, R25, -126, PT ;  /* 0xc2fc00001900780b */ /* 0x000fe20003f8e000 */
[----:B0-----:R-:W-:Y:S01]  /*08b0*/  @!P2 FMUL R0, R0, R0 ;  /* 0x000000000000a220 */ /* 0x001fe20000400000 */
[----:B------:R-:W-:Y:S01]  /*08c0*/  FSETP.GEU.AND P2, PT, R24, -126, PT ;  /* 0xc2fc00001800780b */ /* 0x000fe20003f4e000 */
[----:B------:R-:W-:Y:S02]  /*08d0*/  @!P6 FMUL R22, R22, 0.5 ;  /* 0x3f0000001616e820 */ /* 0x000fe40000400000 */
[----:B------:R-:W-:Y:S01]  /*08e0*/  @!P5 FMUL R13, R13, 0.5 ;  /* 0x3f0000000d0dd820 */ /* 0x000fe20000400000 */
[----:B------:R0:W2:Y:S01]  /*08f0*/  MUFU.EX2 R4, R23 ;  /* 0x0000001700047308 */ /* 0x0000a20000000800 */
[----:B------:R-:W-:-:S06]  /*0900*/  FADD R0, R0, 1 ;  /* 0x3f80000000007421 */ /* 0x000fcc0000000000 */
[----:B------:R-:W-:Y:S01]  /*0910*/  @!P4 FMUL R25, R25, 0.5 ;  /* 0x3f0000001919c820 */ /* 0x000fe20000400000 */
[----:B------:R-:W3:Y:S01]  /*0920*/  MUFU.EX2 R14, R14 ;  /* 0x0000000e000e7308 */ /* 0x000ee20000000800 */
[----:B-1----:R-:W-:Y:S01]  /*0930*/  @!P1 FMUL R12, R12, R12 ;  /* 0x0000000c0c0c9220 */ /* 0x002fe20000400000 */
[----:B------:R-:W-:Y:S01]  /*0940*/  @!P2 FMUL R24, R24, 0.5 ;  /* 0x3f0000001818a820 */ /* 0x000fe20000400000 */
[----:B------:R-:W-:Y:S02]  /*0950*/  FSETP.GT.AND P1, PT, R0, 8.50705917302346158658e+37, PT ;  /* 0x7e8000000000780b */ /* 0x000fe40003f24000 */
[----:B0-----:R-:W-:Y:S01]  /*0960*/  FADD R23, R12, 1 ;  /* 0x3f8000000c177421 */ /* 0x001fe20000000000 */
[----:B--2---:R-:W-:Y:S02]  /*0970*/  @!P0 FMUL R4, R4, R4 ;  /* 0x0000000404048220 */ /* 0x004fe40000400000 */
[----:B------:R-:W0:Y:S01]  /*0980*/  MUFU.EX2 R22, R22 ;  /* 0x0000001600167308 */ /* 0x000e220000000800 */
[----:B------:R-:W-:Y:S01]  /*0990*/  FSEL R29, R2, 1, P1 ;  /* 0x3f800000021d7808 */ /* 0x000fe20000800000 */
[----:B------:R-:W-:Y:S01]  /*09a0*/  FADD R26, R4, 1 ;  /* 0x3f800000041a7421 */ /* 0x000fe20000000000 */
[----:B------:R-:W-:Y:S01]  /*09b0*/  FSETP.GT.AND P0, PT, R23, 8.50705917302346158658e+37, PT ;  /* 0x7e8000001700780b */ /* 0x000fe20003f04000 */
[----:B---3--:R-:W-:-:S04]  /*09c0*/  @!P3 FMUL R14, R14, R14 ;  /* 0x0000000e0e0eb220 */ /* 0x008fc80000400000 */
[----:B------:R-:W1:Y:S01]  /*09d0*/  MUFU.EX2 R13, R13 ;  /* 0x0000000d000d7308 */ /* 0x000e620000000800 */
[----:B------:R-:W-:Y:S01]  /*09e0*/  @P1 FMUL R0, R0, 0.25 ;  /* 0x3e80000000001820 */ /* 0x000fe20000400000 */
[----:B------:R-:W-:Y:S01]  /*09f0*/  FSETP.GT.AND P3, PT, R26, 8.50705917302346158658e+37, PT ;  /* 0x7e8000001a00780b */ /* 0x000fe20003f64000 */
[----:B------:R-:W-:Y:S01]  /*0a00*/  FADD R4, R14, 1 ;  /* 0x3f8000000e047421 */ /* 0x000fe20000000000 */
[----:B0-----:R-:W-:-:S04]  /*0a10*/  @!P6 FMUL R22, R22, R22 ;  /* 0x000000161616e220 */ /* 0x001fc80000400000 */
[----:B------:R-:W0:Y:S01]  /*0a20*/  MUFU.EX2 R15, R25 ;  /* 0x00000019000f7308 */ /* 0x000e220000000800 */
[----:B------:R-:W-:Y:S01]  /*0a30*/  FSETP.GT.AND P6, PT, R4, 8.50705917302346158658e+37, PT ;  /* 0x7e8000000400780b */ /* 0x000fe20003fc4000 */
[----:B------:R-:W-:Y:S01]  /*0a40*/  @P0 FMUL R23, R23, 0.25 ;  /* 0x3e80000017170820 */ /* 0x000fe20000400000 */
[----:B------:R-:W-:Y:S01]  /*0a50*/  FADD R27, R22, 1 ;  /* 0x3f800000161b7421 */ /* 0x000fe20000000000 */
[----:B-1----:R-:W-:-:S04]  /*0a60*/  @!P5 FMUL R13, R13, R13 ;  /* 0x0000000d0d0dd220 */ /* 0x002fc80000400000 */
[----:B------:R-:W1:Y:S01]  /*0a70*/  MUFU.EX2 R12, R24 ;  /* 0x00000018000c7308 */ /* 0x000e620000000800 */
[----:B------:R-:W-:Y:S01]  /*0a80*/  FSETP.GT.AND P5, PT, R27, 8.50705917302346158658e+37, PT ;  /* 0x7e8000001b00780b */ /* 0x000fe20003fa4000 */
[----:B------:R-:W-:Y:S01]  /*0a90*/  @P3 FMUL R26, R26, 0.25 ;  /* 0x3e8000001a1a3820 */ /* 0x000fe20000400000 */
[----:B------:R-:W-:-:S03]  /*0aa0*/  FADD R14, R13, 1 ;  /* 0x3f8000000d0e7421 */ /* 0x000fc60000000000 */
[----:B------:R-:W-:Y:S01]  /*0ab0*/  @P6 FMUL R4, R4, 0.25 ;  /* 0x3e80000004046820 */ /* 0x000fe20000400000 */
[----:B0-----:R-:W-:Y:S01]  /*0ac0*/  @!P4 FMUL R15, R15, R15 ;  /* 0x0000000f0f0fc220 */ /* 0x001fe20000400000 */
[----:B------:R-:W-:Y:S01]  /*0ad0*/  FSETP.GT.AND P4, PT, R14, 8.50705917302346158658e+37, PT ;  /* 0x7e8000000e00780b */ /* 0x000fe20003f84000 */
[----:B------:R-:W0:Y:S02]  /*0ae0*/  MUFU.RCP R23, R23 ;  /* 0x0000001700177308 */ /* 0x000e240000001000 */
[----:B------:R-:W-:-:S03]  /*0af0*/  FADD R13, R15, 1 ;  /* 0x3f8000000f0d7421 */ /* 0x000fc60000000000 */
[----:B------:R-:W-:Y:S01]  /*0b00*/  @P5 FMUL R27, R27, 0.25 ;  /* 0x3e8000001b1b5820 */ /* 0x000fe20000400000 */
[----:B-1----:R-:W-:Y:S01]  /*0b10*/  @!P2 FMUL R12, R12, R12 ;  /* 0x0000000c0c0ca220 */ /* 0x002fe20000400000 */
[----:B------:R-:W-:Y:S01]  /*0b20*/  FSETP.GT.AND P2, PT, R13, 8.50705917302346158658e+37, PT ;  /* 0x7e8000000d00780b */ /* 0x000fe20003f44000 */
[----:B------:R-:W1:Y:S02]  /*0b30*/  MUFU.RCP R0, R0 ;  /* 0x0000000000007308 */ /* 0x000e640000001000 */
[----:B------:R-:W-:Y:S01]  /*0b40*/  FADD R25, R12, 1 ;  /* 0x3f8000000c197421 */ /* 0x000fe20000000000 */
[----:B------:R-:W-:Y:S01]  /*0b50*/  FSEL R12, R2, 1, P0 ;  /* 0x3f800000020c7808 */ /* 0x000fe20000000000 */
[----:B------:R-:W-:-:S03]  /*0b60*/  @P4 FMUL R14, R14, 0.25 ;  /* 0x3e8000000e0e4820 */ /* 0x000fc60000400000 */
[----:B------:R-:W-:Y:S01]  /*0b70*/  FSETP.GT.AND P1, PT, R25, 8.50705917302346158658e+37, PT ;  /* 0x7e8000001900780b */ /* 0x000fe20003f24000 */
[----:B------:R-:W2:Y:S01]  /*0b80*/  MUFU.RCP R4, R4 ;  /* 0x0000000400047308 */ /* 0x000ea20000001000 */
[----:B0-----:R-:W-:-:S03]  /*0b90*/  FMUL R23, R23, R12 ;  /* 0x0000000c17177220 */ /* 0x001fc60000400000 */
[----:B------:R-:W-:Y:S01]  /*0ba0*/  @P2 FMUL R13, R13, 0.25 ;  /* 0x3e8000000d0d2820 */ /* 0x000fe20000400000 */
[----:B------:R-:W-:Y:S01]  /*0bb0*/  FMUL R6, R6, R23 ;  /* 0x0000001706067220 */ /* 0x000fe20000400000 */
[----:B-1----:R-:W-:Y:S02]  /*0bc0*/  FMUL R22, R0, R29 ;  /* 0x0000001d00167220 */ /* 0x002fe40000400000 */
[----:B------:R0:W1:Y:S01]  /*0bd0*/  MUFU.RCP R15, R27 ;  /* 0x0000001b000f7308 */ /* 0x0000620000001000 */
[C---:B------:R-:W-:Y:S02]  /*0be0*/  FSEL R0, R2.reuse, 1, P5 ;  /* 0x3f80000002007808 */ /* 0x040fe40002800000 */
[----:B------:R-:W-:Y:S01]  /*0bf0*/  FSEL R29, R2, 1, P3 ;  /* 0x3f800000021d7808 */ /* 0x000fe20001800000 */
[----:B------:R-:W-:Y:S01]  /*0c00*/  @P1 FMUL R25, R25, 0.25 ;  /* 0x3e80000019191820 */ /* 0x000fe20000400000 */
[----:B------:R-:W-:-:S03]  /*0c10*/  FMUL R5, R5, R22 ;  /* 0x0000001605057220 */ /* 0x000fc60000400000 */
[----:B------:R-:W3:Y:S01]  /*0c20*/  MUFU.RCP R14, R14 ;  /* 0x0000000e000e7308 */ /* 0x000ee20000001000 */
[----:B0-----:R-:W-:-:S05]  /*0c30*/  FSEL R27, R2, 1, P6 ;  /* 0x3f800000021b7808 */ /* 0x001fca0003000000 */
[----:B--2---:R-:W-:Y:S01]  /*0c40*/  FMUL R4, R4, R27 ;  /* 0x0000001b04047220 */ /* 0x004fe20000400000 */
[----:B------:R-:W-:Y:S01]  /*0c50*/  FSEL R27, R2, 1, P4 ;  /* 0x3f800000021b7808 */ /* 0x000fe20002000000 */
[----:B------:R0:W2:Y:S01]  /*0c60*/  MUFU.RCP R24, R26 ;  /* 0x0000001a00187308 */ /* 0x0000a20000001000 */
[----:B-1----:R-:W-:Y:S01]  /*0c70*/  FMUL R15, R15, R0 ;  /* 0x000000000f0f7220 */ /* 0x002fe20000400000 */
[----:B------:R-:W-:Y:S01]  /*0c80*/  SHF.L.U32 R0, R17, 0x3, RZ ;  /* 0x0000000311007819 */ /* 0x000fe200000006ff */
[----:B------:R-:W-:Y:S01]  /*0c90*/  FMUL R4, R3, R4 ;  /* 0x0000000403047220 */ /* 0x000fe20000400000 */
[----:B------:R-:W-:Y:S01]  /*0ca0*/  SHF.R.S32.HI R3, RZ, 0x1c, R18 ;  /* 0x0000001cff037819 */ /* 0x000fe20000011412 */
[----:B------:R-:W-:Y:S01]  /*0cb0*/  FMUL R8, R8, R15 ;  /* 0x0000000f08087220 */ /* 0x000fe20000400000 */
[----:B------:R-:W-:Y:S01]  /*0cc0*/  LOP3.LUT R22, R0, 0x3f0, RZ, 0xc0, !PT ;  /* 0x000003f000167812 */ /* 0x000fe200078ec0ff */
[----:B---3--:R-:W-:Y:S01]  /*0cd0*/  FMUL R14, R14, R27 ;  /* 0x0000001b0e0e7220 */ /* 0x008fe20000400000 */
[----:B------:R-:W1:Y:S01]  /*0ce0*/  MUFU.RCP R13, R13 ;  /* 0x0000000d000d7308 */ /* 0x000e620000001000 */
[C---:B0-----:R-:W-:Y:S01]  /*0cf0*/  FSEL R26, R2.reuse, 1, P2 ;  /* 0x3f800000021a7808 */ /* 0x041fe20001000000 */
[----:B------:R-:W0:Y:S01]  /*0d00*/  LDC.64 R18, c[0x0][0x238] ;  /* 0x00008e00ff127b82 */ /* 0x000e220000000a00 */
[----:B------:R-:W-:Y:S01]  /*0d10*/  FSEL R27, R2, 1, P1 ;  /* 0x3f800000021b7808 */ /* 0x000fe20000800000 */
[----:B------:R-:W-:Y:S01]  /*0d20*/  FMUL R9, R9, R14 ;  /* 0x0000000e09097220 */ /* 0x000fe20000400000 */
[----:B------:R-:W-:Y:S01]  /*0d30*/  LOP3.LUT R2, R0, 0x3f8, RZ, 0xc0, !PT ;  /* 0x000003f800027812 */ /* 0x000fe200078ec0ff */
[----:B--2---:R-:W-:-:S02]  /*0d40*/  FMUL R24, R24, R29 ;  /* 0x0000001d18187220 */ /* 0x004fc40000400000 */
[----:B------:R2:W3:Y:S01]  /*0d50*/  MUFU.RCP R12, R25 ;  /* 0x00000019000c7308 */ /* 0x0004e20000001000 */
[----:B------:R-:W-:Y:S01]  /*0d60*/  IADD3 R22, R22, UR4, RZ ;  /* 0x0000000416167c10 */ /* 0x000fe2000fffe0ff */
[----:B------:R-:W-:Y:S01]  /*0d70*/  FMUL R7, R7, R24 ;  /* 0x0000001807077220 */ /* 0x000fe20000400000 */
[----:B------:R-:W-:Y:S01]  /*0d80*/  SGXT R3, R3, 0x1 ;  /* 0x000000010303781a */ /* 0x000fe20000000200 */
[----:B-1----:R-:W-:-:S03]  /*0d90*/  FMUL R13, R13, R26 ;  /* 0x0000001a0d0d7220 */ /* 0x002fc60000400000 */
[----:B------:R-:W-:Y:S02]  /*0da0*/  LEA.HI R3, R3, R16, RZ, 0x8 ;  /* 0x0000001003037211 */ /* 0x000fe400078f40ff */
[----:B--2---:R-:W-:Y:S01]  /*0db0*/  LEA R25, R2, UR4, 0x1 ;  /* 0x0000000402197c11 */ /* 0x004fe2000f8e08ff */
[----:B------:R-:W-:-:S03]  /*0dc0*/  FMUL R10, R10, R13 ;  /* 0x0000000d0a0a7220 */ /* 0x000fc60000400000 */
[----:B------:R-:W-:Y:S01]  /*0dd0*/  LEA R2, R2, R25, 0x2 ;  /* 0x0000001902027211 */ /* 0x000fe200078e10ff */
[----:B---3--:R-:W-:-:S04]  /*0de0*/  FMUL R12, R12, R27 ;  /* 0x0000001b0c0c7220 */ /* 0x008fc80000400000 */
[----:B------:R-:W-:Y:S01]  /*0df0*/  FMUL R11, R11, R12 ;  /* 0x0000000c0b0b7220 */ /* 0x000fe20000400000 */
[----:B------:R1:W-:Y:S01]  /*0e00*/  STS.128 [R2], R4 ;  /* 0x0000000402007388 */ /* 0x0003e20000000c00 */
[----:B------:R-:W-:Y:S02]  /*0e10*/  LEA R12, R21, R22, 0x2 ;  /* 0x00000016150c7211 */ /* 0x000fe400078e10ff */
[----:B------:R-:W-:Y:S01]  /*0e20*/  SHF.R.U32.HI R22, RZ, 0x1, R17 ;  /* 0x00000001ff167819 */ /* 0x000fe20000011611 */
[----:B------:R2:W-:Y:S01]  /*0e30*/  STS.128 [R2+0x10], R8 ;  /* 0x0000100802007388 */ /* 0x0005e20000000c00 */
[C---:B------:R-:W-:Y:S02]  /*0e40*/  SHF.L.U32 R17, R3.reuse, 0x7, RZ ;  /* 0x0000000703117819 */ /* 0x040fe400000006ff */
[----:B------:R-:W-:Y:S01]  /*0e50*/  LOP3.LUT R3, R3, 0xffffff00, RZ, 0xc0, !PT ;  /* 0xffffff0003037812 */ /* 0x000fe200078ec0ff */
[----:B------:R-:W-:Y:S01]  /*0e60*/  BAR.SYNC.DEFER_BLOCKING 0x0 ;  /* 0x0000000000007b1d */ /* 0x000fe20000010000 */
[----:B------:R-:W-:-:S04]  /*0e70*/  LOP3.LUT R17, R17, 0xffff8000, RZ, 0xc0, !PT ;  /* 0xffff800011117812 */ /* 0x000fc800078ec0ff */
[----:B------:R-:W-:Y:S02]  /*0e80*/  IADD3 R17, R17, R16, -R3 ;  /* 0x0000001011117210 */ /* 0x000fe40007ffe803 */
[----:B-1----:R-:W-:-:S04]  /*0e90*/  SGXT.U32 R5, R22, 0x6 ;  /* 0x000000061605781a */ /* 0x002fc80000000000 */
[----:B------:R-:W-:Y:S02]  /*0ea0*/  LOP3.LUT R5, R5, R20, RZ, 0xfc, !PT ;  /* 0x0000001405057212 */ /* 0x000fe400078efcff */
[----:B--2---:R-:W-:Y:S02]  /*0eb0*/  LOP3.LUT R2, R0, 0x400, RZ, 0xfc, !PT ;  /* 0x0000040000027812 */ /* 0x004fe400078efcff */
[C---:B------:R-:W-:Y:S02]  /*0ec0*/  LOP3.LUT R0, R5.reuse, 0x40, RZ, 0xfc, !PT ;  /* 0x0000004005007812 */ /* 0x040fe400078efcff */
[C---:B------:R-:W-:Y:S02]  /*0ed0*/  ISETP.GE.AND P0, PT, R5.reuse, 0x80, PT ;  /* 0x000000800500780c */ /* 0x040fe40003f06270 */
[----:B------:R-:W-:Y:S02]  /*0ee0*/  ISETP.GE.AND P1, PT, R0, 0x80, PT ;  /* 0x000000800000780c */ /* 0x000fe40003f26270 */
[----:B------:R-:W-:Y:S01]  /*0ef0*/  LOP3.LUT R2, R2, 0x7f0, RZ, 0xc0, !PT ;  /* 0x000007f002027812 */ /* 0x000fe200078ec0ff */
[----:B------:R-:W1:Y:S01]  /*0f00*/  LDS.128 R12, [R12] ;  /* 0x000000000c0c7984 */ /* 0x000e620000000c00 */
[----:B------:R-:W-:-:S02]  /*0f10*/  LEA R3, R5, R17, 0x8 ;  /* 0x0000001105037211 */ /* 0x000fc400078e40ff */
[----:B------:R-:W-:-:S03]  /*0f20*/  IADD3 R4, R2, UR4, RZ ;  /* 0x0000000402047c10 */ /* 0x000fc6000fffe0ff */
[----:B0-----:R-:W-:Y:S01]  /*0f30*/  IMAD.WIDE R2, R3, 0x4, R18 ;  /* 0x0000000403027825 */ /* 0x001fe200078e0212 */
[----:B------:R-:W-:-:S04]  /*0f40*/  LEA R4, R21, R4, 0x2 ;  /* 0x0000000415047211 */ /* 0x000fc800078e10ff */
[----:B-1----:R0:W-:Y:S02]  /*0f50*/  @!P0 STG.E.128 desc[UR6][R2.64], R12 ;  /* 0x0000000c02008986 */ /* 0x0021e4000c101d06 */
[----:B0-----:R-:W-:Y:S05]  /*0f60*/  @P1 EXIT ;  /* 0x000000000000194d */ /* 0x001fea0003800000 */
[----:B------:R-:W0:Y:S01]  /*0f70*/  LDS.128 R4, [R4+0x800] ;  /* 0x0008000004047984 */ /* 0x000e220000000c00 */
[----:B------:R-:W-:-:S05]  /*0f80*/  LEA R17, R0, R17, 0x8 ;  /* 0x0000001100117211 */ /* 0x000fca00078e40ff */
[----:B------:R-:W-:-:S05]  /*0f90*/  IMAD.WIDE R18, R17, 0x4, R18 ;  /* 0x0000000411127825 */ /* 0x000fca00078e0212 */
[----:B0-----:R-:W-:Y:S01]  /*0fa0*/  STG.E.128 desc[UR6][R18.64], R4 ;  /* 0x0000000412007986 */ /* 0x001fe2000c101d06 */
[----:B------:R-:W-:Y:S05]  /*0fb0*/  EXIT ;  /* 0x000000000000794d */ /* 0x000fea0003800000 */
.L_x_0:
[----:B------:R-:W-:-:S00]  /*0fc0*/  BRA `(.L_x_0) ;  /* 0xfffffffc00fc7947 */ /* 0x000fc0000383ffff */
[----:B------:R-:W-:-:S00]  /*0fd0*/  NOP ;  /* 0x0000000000007918 */ /* 0x000fc00000000000 */
        /* <DEDUP_REMOVED lines=10> */
.L_x_1:


//--------------------- .nv.global.init           --------------------------
	.section	.nv.global.init,"aw",@progbits
.nv.global.init:
	.type		_$_str,@object
	.size		_$_str,(_$_str_$_2 - _$_str)
_$_str:
        /*0000*/ 	.byte	0x5f, 0x5f, 0x43, 0x55, 0x44, 0x41, 0x5f, 0x46, 0x54, 0x5a, 0x00
	.type		_$_str_$_2,@object
	.size		_$_str_$_2,(.L_1 - _$_str_$_2)
_$_str_$_2:
        /*000b*/ 	.byte	0x5f, 0x5f, 0x43, 0x55, 0x44, 0x41, 0x5f, 0x50, 0x52, 0x45, 0x43, 0x5f, 0x53, 0x51, 0x52, 0x54
        /*001b*/ 	.byte	0x00
.L_1:


//--------------------- .nv.shared.triton_poi_fused__native_batch_norm_legit_no_training_silu_25 --------------------------
	.section	.nv.shared.triton_poi_fused__native_batch_norm_legit_no_training_silu_25,"aw",@nobits
	.sectionflags	@""
	.align	16
	.zero		1024


//--------------------- .nv.constant0.triton_poi_fused__native_batch_norm_legit_no_training_silu_25 --------------------------
	.section	.nv.constant0.triton_poi_fused__native_batch_norm_legit_no_training_silu_25,"a",@progbits
	.sectionflags	@""
	.align	4
.nv.constant0.triton_poi_fused__native_batch_norm_legit_no_training_silu_25:
	.zero		584
